//
// Generated by NVIDIA NVVM Compiler
//
// Compiler Build ID: CL-36424714
// Cuda compilation tools, release 13.0, V13.0.88
// Based on NVVM 20.0.0
//

.version 9.0
.target sm_100
.address_size 64

	// .globl	main0

.visible .entry main0(
	.param .u64 .ptr .align 1 main0_param_0,
	.param .u64 .ptr .align 1 main0_param_1
)
{
	.reg .b32 	%r<6>;
	.reg .b64 	%rd<5>;

	ld.param.u64 	%rd1, [main0_param_0];
	cvta.to.global.u64 	%rd2, %rd1;
	mov.u32 	%r1, %ctaid.x;
	mov.u32 	%r2, %ntid.x;
	mov.u32 	%r3, %tid.x;
	mad.lo.s32 	%r4, %r1, %r2, %r3;
	mul.wide.s32 	%rd3, %r4, 4;
	add.s64 	%rd4, %rd2, %rd3;
	mov.b32 	%r5, 1;
	st.global.u32 	[%rd4], %r5;
	ret;

}


// ===== COMPILED SASS (sm_100) =====

	.target	sm_100

	.elftype	@"ET_EXEC"


//--------------------- .note.nv.tkinfo           --------------------------
	.section	.note.nv.tkinfo,"",@"SHT_NOTE"
	.sectionflags	@"SHF_NOTE_NV_TKINFO"
	.tkinfo
        /*0018*/ 	.word	0x00000002
        /*0030*/ 	.string	""
        /*0030*/ 	.string	"ptxas"
        /*0030*/ 	.string	"Cuda compilation tools, release 13.0, V13.0.88"
        /*0030*/ 	.string	"Build cuda_13.0.r13.0/compiler.36424714_0"
        /*0030*/ 	.string	"-arch sm_100 -m 64 "



//--------------------- .note.nv.cuinfo           --------------------------
	.section	.note.nv.cuinfo,"",@"SHT_NOTE"
	.sectionflags	@"SHF_NOTE_NV_CUINFO"
        /*0018*/ 	.short	0x0002
        /*001a*/ 	.short	0x0064
        /*001c*/ 	.short	0x0082
	.zero		2


//--------------------- .nv.info                  --------------------------
	.section	.nv.info,"",@"SHT_CUDA_INFO"
	.align	4


	//----- nvinfo : EIATTR_REGCOUNT
	.align		4
        /*0000*/ 	.byte	0x04, 0x2f
        /*0002*/ 	.short	(.L_1 - .L_0)
	.align		4
.L_0:
        /*0004*/ 	.word	index@(main0)
        /*0008*/ 	.word	0x0000000a


	//----- nvinfo : EIATTR_FRAME_SIZE
	.align		4
.L_1:
        /*000c*/ 	.byte	0x04, 0x11
        /*000e*/ 	.short	(.L_3 - .L_2)
	.align		4
.L_2:
        /*0010*/ 	.word	index@(main0)
        /*0014*/ 	.word	0x00000000


	//----- nvinfo : EIATTR_MIN_STACK_SIZE
	.align		4
.L_3:
        /*0018*/ 	.byte	0x04, 0x12
        /*001a*/ 	.short	(.L_5 - .L_4)
	.align		4
.L_4:
        /*001c*/ 	.word	index@(main0)
        /*0020*/ 	.word	0x00000000
.L_5:


//--------------------- .nv.compat                --------------------------
	.section	.nv.compat,"",@"SHT_CUDA_COMPAT_INFO"
	.align	4
        /*0000*/ 	.byte	0x02, 0x09, 0x00, 0x00, 0x02, 0x02, 0x01, 0x00, 0x02, 0x05, 0x05, 0x00, 0x03, 0x07, 0x01, 0x01
        /*0010*/ 	.byte	0x02, 0x03, 0x00, 0x00, 0x02, 0x06, 0x01, 0x00, 0x04, 0x0b, 0x08, 0x00, 0x09, 0x00, 0x00, 0x00
        /*0020*/ 	.byte	0x00, 0x00, 0x00, 0x00


//--------------------- .nv.info.main0            --------------------------
	.section	.nv.info.main0,"",@"SHT_CUDA_INFO"
	.sectionflags	@""
	.align	4


	//----- nvinfo : EIATTR_CUDA_API_VERSION
	.align		4
        /*0000*/ 	.byte	0x04, 0x37
        /*0002*/ 	.short	(.L_7 - .L_6)
.L_6:
        /*0004*/ 	.word	0x00000082


	//----- nvinfo : EIATTR_KPARAM_INFO
	.align		4
.L_7:
        /*0008*/ 	.byte	0x04, 0x17
        /*000a*/ 	.short	(.L_9 - .L_8)
.L_8:
        /*000c*/ 	.word	0x00000000
        /*0010*/ 	.short	0x0001
        /*0012*/ 	.short	0x0008
        /*0014*/ 	.byte	0x00, 0xf5, 0x21, 0x00


	//----- nvinfo : EIATTR_KPARAM_INFO
	.align		4
.L_9:
        /*0018*/ 	.byte	0x04, 0x17
        /*001a*/ 	.short	(.L_11 - .L_10)
.L_10:
        /*001c*/ 	.word	0x00000000
        /*0020*/ 	.short	0x0000
        /*0022*/ 	.short	0x0000
        /*0024*/ 	.byte	0x00, 0xf5, 0x21, 0x00


	//----- nvinfo : EIATTR_SPARSE_MMA_MASK
	.align		4
.L_11:
        /*0028*/ 	.byte	0x03, 0x50
        /*002a*/ 	.short	0x0000


	//----- nvinfo : EIATTR_MAXREG_COUNT
	.align		4
        /*002c*/ 	.byte	0x03, 0x1b
        /*002e*/ 	.short	0x00ff


	//----- nvinfo : EIATTR_MERCURY_ISA_VERSION
	.align		4
        /*0030*/ 	.byte	0x03, 0x5f
        /*0032*/ 	.short	0x0101


	//----- nvinfo : EIATTR_VRC_CTA_INIT_COUNT
	.align		4
        /*0034*/ 	.byte	0x02, 0x4a
	.zero		1
	.zero		1


	//----- nvinfo : EIATTR_EXIT_INSTR_OFFSETS
	.align		4
        /*0038*/ 	.byte	0x04, 0x1c
        /*003a*/ 	.short	(.L_13 - .L_12)


	//   ....[0]....
.L_12:
        /*003c*/ 	.word	0x000000a0


	//----- nvinfo : EIATTR_CBANK_PARAM_SIZE
	.align		4
.L_13:
        /*0040*/ 	.byte	0x03, 0x19
        /*0042*/ 	.short	0x0010


	//----- nvinfo : EIATTR_PARAM_CBANK
	.align		4
        /*0044*/ 	.byte	0x04, 0x0a
        /*0046*/ 	.short	(.L_15 - .L_14)
	.align		4
.L_14:
        /*0048*/ 	.word	index@(.nv.constant0.main0)
        /*004c*/ 	.short	0x0380
        /*004e*/ 	.short	0x0010


	//----- nvinfo : EIATTR_SW_WAR
	.align		4
.L_15:
        /*0050*/ 	.byte	0x04, 0x36
        /*0052*/ 	.short	(.L_17 - .L_16)
.L_16:
        /*0054*/ 	.word	0x00000008
.L_17:


//--------------------- .nv.callgraph             --------------------------
	.section	.nv.callgraph,"",@"SHT_CUDA_CALLGRAPH"
	.align	4
	.sectionentsize	8
	.align		4
        /*0000*/ 	.word	0x00000000
	.align		4
        /*0004*/ 	.word	0xffffffff
	.align		4
        /*0008*/ 	.word	0x00000000
	.align		4
        /*000c*/ 	.word	0xfffffffe
	.align		4
        /*0010*/ 	.word	0x00000000
	.align		4
        /*0014*/ 	.word	0xfffffffd
	.align		4
        /*0018*/ 	.word	0x00000000
	.align		4
        /*001c*/ 	.word	0xfffffffc


//--------------------- .text.main0               --------------------------
	.section	.text.main0,"ax",@progbits
	.align	128
        .global         main0
        .type           main0,@function
        .size           main0,(.L_x_1 - main0)
        .other          main0,@"STO_CUDA_ENTRY STV_DEFAULT"
main0:
.text.main0:
[----:B------:R-:W-:Y:S01]  /*0000*/  LDC R1, c[0x0][0x37c] ;  /* 0x0000df00ff017b82 */ /* 0x000fe20000000800 */
[----:B------:R-:W0:Y:S07]  /*0010*/  S2R R0, SR_TID.X ;  /* 0x0000000000007919 */ /* 0x000e2e0000002100 */
[----:B------:R-:W0:Y:S01]  /*0020*/  S2UR UR6, SR_CTAID.X ;  /* 0x00000000000679c3 */ /* 0x000e220000002500 */
[----:B------:R-:W1:Y:S01]  /*0030*/  LDCU.64 UR4, c[0x0][0x358] ;  /* 0x00006b00ff0477ac */ /* 0x000e620008000a00 */
[----:B------:R-:W-:-:S06]  /*0040*/  HFMA2 R7, -RZ, RZ, 0, 5.9604644775390625e-08 ;  /* 0x00000001ff077431 */ /* 0x000fcc00000001ff */
[----:B------:R-:W0:Y:S08]  /*0050*/  LDC R5, c[0x0][0x360] ;  /* 0x0000d800ff057b82 */ /* 0x000e300000000800 */
[----:B------:R-:W2:Y:S01]  /*0060*/  LDC.64 R2, c[0x0][0x380] ;  /* 0x0000e000ff027b82 */ /* 0x000ea20000000a00 */
[----:B0-----:R-:W-:-:S04]  /*0070*/  IMAD R5, R5, UR6, R0 ;  /* 0x0000000605057c24 */ /* 0x001fc8000f8e0200 */
[----:B--2---:R-:W-:-:S05]  /*0080*/  IMAD.WIDE R2, R5, 0x4, R2 ;  /* 0x0000000405027825 */ /* 0x004fca00078e0202 */
[----:B-1----:R-:W-:Y:S01]  /*0090*/  STG.E desc[UR4][R2.64], R7 ;  /* 0x0000000702007986 */ /* 0x002fe2000c101904 */
[----:B------:R-:W-:Y:S05]  /*00a0*/  EXIT ;  /* 0x000000000000794d */ /* 0x000fea0003800000 */
.L_x_0:
[----:B------:R-:W-:-:S00]  /*00b0*/  BRA `(.L_x_0) ;  /* 0xfffffffc00fc7947 */ /* 0x000fc0000383ffff */
[----:B------:R-:W-:-:S00]  /*00c0*/  NOP ;  /* 0x0000000000007918 */ /* 0x000fc00000000000 */
        /* <DEDUP_REMOVED lines=11> */
.L_x_1:


//--------------------- .nv.shared.reserved.0     --------------------------
	.section	.nv.shared.reserved.0,"aw",@nobits
	.weak		__nv_reservedSMEM_offset_0_alias
	.size		__nv_reservedSMEM_offset_0_alias, 0, 64
	.other		__nv_reservedSMEM_offset_0_alias,@"STO_CUDA_RESERVED_SHARED STV_DEFAULT"
__nv_reservedSMEM_offset_0_alias:
	.zero		0
	.zero		64


//--------------------- .nv.constant0.main0       --------------------------
	.section	.nv.constant0.main0,"a",@progbits
	.sectionflags	@""
	.align	4
.nv.constant0.main0:
	.zero		912


//--------------------- SYMBOLS --------------------------

	.type		.nv.reservedSmem.offset0,@object
	.size		.nv.reservedSmem.offset0,0x4
